//
// Generated by NVIDIA NVVM Compiler
//
// Compiler Build ID: CL-36424714
// Cuda compilation tools, release 13.0, V13.0.88
// Based on NVVM 20.0.0
//

.version 9.0
.target sm_100
.address_size 64

	// .globl	_Z7cudaMinPfS_
.extern .shared .align 16 .b8 sdata[];

.visible .entry _Z7cudaMinPfS_(
	.param .u64 .ptr .align 1 _Z7cudaMinPfS__param_0,
	.param .u64 .ptr .align 1 _Z7cudaMinPfS__param_1
)
{
	.reg .pred 	%p<6>;
	.reg .b32 	%r<13>;
	.reg .b32 	%f<5>;
	.reg .b64 	%rd<9>;

	ld.param.u64 	%rd2, [_Z7cudaMinPfS__param_0];
	ld.param.u64 	%rd1, [_Z7cudaMinPfS__param_1];
	cvta.to.global.u64 	%rd3, %rd2;
	mov.u32 	%r1, %tid.x;
	mov.u32 	%r2, %ctaid.x;
	mov.u32 	%r12, %ntid.x;
	mad.lo.s32 	%r7, %r2, %r12, %r1;
	mul.wide.s32 	%rd4, %r7, 4;
	add.s64 	%rd5, %rd3, %rd4;
	ld.global.f32 	%f2, [%rd5];
	shl.b32 	%r8, %r1, 2;
	mov.u32 	%r9, sdata;
	add.s32 	%r4, %r9, %r8;
	st.shared.f32 	[%r4], %f2;
	bar.sync 	0;
	setp.lt.u32 	%p1, %r12, 2;
	@%p1 bra 	$L__BB0_5;
$L__BB0_1:
	mov.u32 	%r5, %r12;
	shr.u32 	%r12, %r5, 1;
	setp.ge.u32 	%p2, %r1, %r12;
	@%p2 bra 	$L__BB0_4;
	ld.shared.f32 	%f3, [%r4];
	shl.b32 	%r10, %r12, 2;
	add.s32 	%r11, %r4, %r10;
	ld.shared.f32 	%f1, [%r11];
	setp.leu.f32 	%p3, %f3, %f1;
	@%p3 bra 	$L__BB0_4;
	st.shared.f32 	[%r4], %f1;
$L__BB0_4:
	bar.sync 	0;
	setp.gt.u32 	%p4, %r5, 3;
	@%p4 bra 	$L__BB0_1;
$L__BB0_5:
	setp.ne.s32 	%p5, %r1, 0;
	@%p5 bra 	$L__BB0_7;
	ld.shared.f32 	%f4, [sdata];
	cvta.to.global.u64 	%rd6, %rd1;
	mul.wide.u32 	%rd7, %r2, 4;
	add.s64 	%rd8, %rd6, %rd7;
	st.global.f32 	[%rd8], %f4;
$L__BB0_7:
	ret;

}
	// .globl	_Z18cudaPartialsMinPosPfS_Pi
.visible .entry _Z18cudaPartialsMinPosPfS_Pi(
	.param .u64 .ptr .align 1 _Z18cudaPartialsMinPosPfS_Pi_param_0,
	.param .u64 .ptr .align 1 _Z18cudaPartialsMinPosPfS_Pi_param_1,
	.param .u64 .ptr .align 1 _Z18cudaPartialsMinPosPfS_Pi_param_2
)
{
	.reg .pred 	%p<6>;
	.reg .b32 	%r<15>;
	.reg .b32 	%f<5>;
	.reg .b64 	%rd<12>;

	ld.param.u64 	%rd3, [_Z18cudaPartialsMinPosPfS_Pi_param_0];
	ld.param.u64 	%rd1, [_Z18cudaPartialsMinPosPfS_Pi_param_1];
	ld.param.u64 	%rd2, [_Z18cudaPartialsMinPosPfS_Pi_param_2];
	cvta.to.global.u64 	%rd4, %rd3;
	mov.u32 	%r1, %tid.x;
	mov.u32 	%r2, %ctaid.x;
	mov.u32 	%r14, %ntid.x;
	mad.lo.s32 	%r8, %r2, %r14, %r1;
	mul.wide.s32 	%rd5, %r8, 4;
	add.s64 	%rd6, %rd4, %rd5;
	ld.global.f32 	%f2, [%rd6];
	shl.b32 	%r9, %r1, 2;
	mov.u32 	%r10, sdata;
	add.s32 	%r4, %r10, %r9;
	st.shared.f32 	[%r4], %f2;
	st.shared.u32 	[%r4+1024], %r8;
	bar.sync 	0;
	setp.lt.u32 	%p1, %r14, 2;
	@%p1 bra 	$L__BB1_5;
$L__BB1_1:
	mov.u32 	%r5, %r14;
	shr.u32 	%r14, %r5, 1;
	setp.ge.u32 	%p2, %r1, %r14;
	@%p2 bra 	$L__BB1_4;
	ld.shared.f32 	%f3, [%r4];
	shl.b32 	%r11, %r14, 2;
	add.s32 	%r7, %r4, %r11;
	ld.shared.f32 	%f1, [%r7];
	setp.leu.f32 	%p3, %f3, %f1;
	@%p3 bra 	$L__BB1_4;
	st.shared.f32 	[%r4], %f1;
	ld.shared.u32 	%r12, [%r7+1024];
	st.shared.u32 	[%r4+1024], %r12;
$L__BB1_4:
	bar.sync 	0;
	setp.gt.u32 	%p4, %r5, 3;
	@%p4 bra 	$L__BB1_1;
$L__BB1_5:
	setp.ne.s32 	%p5, %r1, 0;
	@%p5 bra 	$L__BB1_7;
	ld.shared.f32 	%f4, [sdata];
	cvta.to.global.u64 	%rd7, %rd1;
	mul.wide.u32 	%rd8, %r2, 4;
	add.s64 	%rd9, %rd7, %rd8;
	st.global.f32 	[%rd9], %f4;
	ld.shared.u32 	%r13, [sdata+1024];
	cvta.to.global.u64 	%rd10, %rd2;
	add.s64 	%rd11, %rd10, %rd8;
	st.global.u32 	[%rd11], %r13;
$L__BB1_7:
	ret;

}
	// .globl	_Z10cudaMinPosPfPiS_S0_
.visible .entry _Z10cudaMinPosPfPiS_S0_(
	.param .u64 .ptr .align 1 _Z10cudaMinPosPfPiS_S0__param_0,
	.param .u64 .ptr .align 1 _Z10cudaMinPosPfPiS_S0__param_1,
	.param .u64 .ptr .align 1 _Z10cudaMinPosPfPiS_S0__param_2,
	.param .u64 .ptr .align 1 _Z10cudaMinPosPfPiS_S0__param_3
)
{
	.reg .pred 	%p<6>;
	.reg .b32 	%r<16>;
	.reg .b32 	%f<5>;
	.reg .b64 	%rd<12>;

	ld.param.u64 	%rd3, [_Z10cudaMinPosPfPiS_S0__param_0];
	ld.param.u64 	%rd4, [_Z10cudaMinPosPfPiS_S0__param_1];
	ld.param.u64 	%rd1, [_Z10cudaMinPosPfPiS_S0__param_2];
	ld.param.u64 	%rd2, [_Z10cudaMinPosPfPiS_S0__param_3];
	cvta.to.global.u64 	%rd5, %rd4;
	cvta.to.global.u64 	%rd6, %rd3;
	mov.u32 	%r1, %tid.x;
	mov.u32 	%r7, %ctaid.x;
	mov.u32 	%r15, %ntid.x;
	mad.lo.s32 	%r8, %r7, %r15, %r1;
	mul.wide.s32 	%rd7, %r8, 4;
	add.s64 	%rd8, %rd6, %rd7;
	ld.global.f32 	%f2, [%rd8];
	shl.b32 	%r9, %r1, 2;
	mov.u32 	%r10, sdata;
	add.s32 	%r3, %r10, %r9;
	st.shared.f32 	[%r3], %f2;
	add.s64 	%rd9, %rd5, %rd7;
	ld.global.u32 	%r11, [%rd9];
	st.shared.u32 	[%r3+1024], %r11;
	bar.sync 	0;
	setp.lt.u32 	%p1, %r15, 2;
	@%p1 bra 	$L__BB2_5;
$L__BB2_1:
	mov.u32 	%r4, %r15;
	shr.u32 	%r15, %r4, 1;
	setp.ge.u32 	%p2, %r1, %r15;
	@%p2 bra 	$L__BB2_4;
	ld.shared.f32 	%f3, [%r3];
	shl.b32 	%r12, %r15, 2;
	add.s32 	%r6, %r3, %r12;
	ld.shared.f32 	%f1, [%r6];
	setp.leu.f32 	%p3, %f3, %f1;
	@%p3 bra 	$L__BB2_4;
	st.shared.f32 	[%r3], %f1;
	ld.shared.u32 	%r13, [%r6+1024];
	st.shared.u32 	[%r3+1024], %r13;
$L__BB2_4:
	bar.sync 	0;
	setp.gt.u32 	%p4, %r4, 3;
	@%p4 bra 	$L__BB2_1;
$L__BB2_5:
	setp.ne.s32 	%p5, %r1, 0;
	@%p5 bra 	$L__BB2_7;
	ld.shared.f32 	%f4, [sdata];
	cvta.to.global.u64 	%rd10, %rd1;
	st.global.f32 	[%rd10], %f4;
	ld.shared.u32 	%r14, [sdata+1024];
	cvta.to.global.u64 	%rd11, %rd2;
	st.global.u32 	[%rd11], %r14;
$L__BB2_7:
	ret;

}


// ===== COMPILED SASS (sm_100) =====

	.target	sm_100

	.elftype	@"ET_EXEC"


//--------------------- .note.nv.tkinfo           --------------------------
	.section	.note.nv.tkinfo,"",@"SHT_NOTE"
	.sectionflags	@"SHF_NOTE_NV_TKINFO"
	.tkinfo
        /*0018*/ 	.word	0x00000002
        /*0030*/ 	.string	""
        /*0030*/ 	.string	"ptxas"
        /*0030*/ 	.string	"Cuda compilation tools, release 13.0, V13.0.88"
        /*0030*/ 	.string	"Build cuda_13.0.r13.0/compiler.36424714_0"
        /*0030*/ 	.string	"-arch sm_100 -m 64 "



//--------------------- .note.nv.cuinfo           --------------------------
	.section	.note.nv.cuinfo,"",@"SHT_NOTE"
	.sectionflags	@"SHF_NOTE_NV_CUINFO"
        /*0018*/ 	.short	0x0002
        /*001a*/ 	.short	0x0064
        /*001c*/ 	.short	0x0082
	.zero		2


//--------------------- .nv.info                  --------------------------
	.section	.nv.info,"",@"SHT_CUDA_INFO"
	.align	4


	//----- nvinfo : EIATTR_REGCOUNT
	.align		4
        /*0000*/ 	.byte	0x04, 0x2f
        /*0002*/ 	.short	(.L_1 - .L_0)
	.align		4
.L_0:
        /*0004*/ 	.word	index@(_Z7cudaMinPfS_)
        /*0008*/ 	.word	0x0000000a


	//----- nvinfo : EIATTR_FRAME_SIZE
	.align		4
.L_1:
        /*000c*/ 	.byte	0x04, 0x11
        /*000e*/ 	.short	(.L_3 - .L_2)
	.align		4
.L_2:
        /*0010*/ 	.word	index@(_Z7cudaMinPfS_)
        /*0014*/ 	.word	0x00000000


	//----- nvinfo : EIATTR_REGCOUNT
	.align		4
.L_3:
        /*0018*/ 	.byte	0x04, 0x2f
        /*001a*/ 	.short	(.L_5 - .L_4)
	.align		4
.L_4:
        /*001c*/ 	.word	index@(_Z18cudaPartialsMinPosPfS_Pi)
        /*0020*/ 	.word	0x0000000e


	//----- nvinfo : EIATTR_FRAME_SIZE
	.align		4
.L_5:
        /*0024*/ 	.byte	0x04, 0x11
        /*0026*/ 	.short	(.L_7 - .L_6)
	.align		4
.L_6:
        /*0028*/ 	.word	index@(_Z18cudaPartialsMinPosPfS_Pi)
        /*002c*/ 	.word	0x00000000


	//----- nvinfo : EIATTR_REGCOUNT
	.align		4
.L_7:
        /*0030*/ 	.byte	0x04, 0x2f
        /*0032*/ 	.short	(.L_9 - .L_8)
	.align		4
.L_8:
        /*0034*/ 	.word	index@(_Z10cudaMinPosPfPiS_S0_)
        /*0038*/ 	.word	0x0000000c


	//----- nvinfo : EIATTR_FRAME_SIZE
	.align		4
.L_9:
        /*003c*/ 	.byte	0x04, 0x11
        /*003e*/ 	.short	(.L_11 - .L_10)
	.align		4
.L_10:
        /*0040*/ 	.word	index@(_Z10cudaMinPosPfPiS_S0_)
        /*0044*/ 	.word	0x00000000


	//----- nvinfo : EIATTR_MIN_STACK_SIZE
	.align		4
.L_11:
        /*0048*/ 	.byte	0x04, 0x12
        /*004a*/ 	.short	(.L_13 - .L_12)
	.align		4
.L_12:
        /*004c*/ 	.word	index@(_Z10cudaMinPosPfPiS_S0_)
        /*0050*/ 	.word	0x00000000


	//----- nvinfo : EIATTR_MIN_STACK_SIZE
	.align		4
.L_13:
        /*0054*/ 	.byte	0x04, 0x12
        /*0056*/ 	.short	(.L_15 - .L_14)
	.align		4
.L_14:
        /*0058*/ 	.word	index@(_Z18cudaPartialsMinPosPfS_Pi)
        /*005c*/ 	.word	0x00000000


	//----- nvinfo : EIATTR_MIN_STACK_SIZE
	.align		4
.L_15:
        /*0060*/ 	.byte	0x04, 0x12
        /*0062*/ 	.short	(.L_17 - .L_16)
	.align		4
.L_16:
        /*0064*/ 	.word	index@(_Z7cudaMinPfS_)
        /*0068*/ 	.word	0x00000000
.L_17:


//--------------------- .nv.compat                --------------------------
	.section	.nv.compat,"",@"SHT_CUDA_COMPAT_INFO"
	.align	4
        /*0000*/ 	.byte	0x02, 0x09, 0x00, 0x00, 0x02, 0x02, 0x01, 0x00, 0x02, 0x05, 0x05, 0x00, 0x03, 0x07, 0x01, 0x01
        /*0010*/ 	.byte	0x02, 0x03, 0x00, 0x00, 0x02, 0x06, 0x01, 0x00, 0x04, 0x0b, 0x08, 0x00, 0x09, 0x00, 0x00, 0x00
        /*0020*/ 	.byte	0x00, 0x00, 0x00, 0x00


//--------------------- .nv.info._Z10cudaMinPosPfPiS_S0_ --------------------------
	.section	.nv.info._Z10cudaMinPosPfPiS_S0_,"",@"SHT_CUDA_INFO"
	.sectionflags	@""
	.align	4


	//----- nvinfo : EIATTR_CUDA_API_VERSION
	.align		4
        /*0000*/ 	.byte	0x04, 0x37
        /*0002*/ 	.short	(.L_19 - .L_18)
.L_18:
        /*0004*/ 	.word	0x00000082


	//----- nvinfo : EIATTR_KPARAM_INFO
	.align		4
.L_19:
        /*0008*/ 	.byte	0x04, 0x17
        /*000a*/ 	.short	(.L_21 - .L_20)
.L_20:
        /*000c*/ 	.word	0x00000000
        /*0010*/ 	.short	0x0003
        /*0012*/ 	.short	0x0018
        /*0014*/ 	.byte	0x00, 0xf5, 0x21, 0x00


	//----- nvinfo : EIATTR_KPARAM_INFO
	.align		4
.L_21:
        /*0018*/ 	.byte	0x04, 0x17
        /*001a*/ 	.short	(.L_23 - .L_22)
.L_22:
        /*001c*/ 	.word	0x00000000
        /*0020*/ 	.short	0x0002
        /*0022*/ 	.short	0x0010
        /*0024*/ 	.byte	0x00, 0xf5, 0x21, 0x00


	//----- nvinfo : EIATTR_KPARAM_INFO
	.align		4
.L_23:
        /*0028*/ 	.byte	0x04, 0x17
        /*002a*/ 	.short	(.L_25 - .L_24)
.L_24:
        /*002c*/ 	.word	0x00000000
        /*0030*/ 	.short	0x0001
        /*0032*/ 	.short	0x0008
        /*0034*/ 	.byte	0x00, 0xf5, 0x21, 0x00


	//----- nvinfo : EIATTR_KPARAM_INFO
	.align		4
.L_25:
        /*0038*/ 	.byte	0x04, 0x17
        /*003a*/ 	.short	(.L_27 - .L_26)
.L_26:
        /*003c*/ 	.word	0x00000000
        /*0040*/ 	.short	0x0000
        /*0042*/ 	.short	0x0000
        /*0044*/ 	.byte	0x00, 0xf5, 0x21, 0x00


	//----- nvinfo : EIATTR_SPARSE_MMA_MASK
	.align		4
.L_27:
        /*0048*/ 	.byte	0x03, 0x50
        /*004a*/ 	.short	0x0000


	//----- nvinfo : EIATTR_MAXREG_COUNT
	.align		4
        /*004c*/ 	.byte	0x03, 0x1b
        /*004e*/ 	.short	0x00ff


	//----- nvinfo : EIATTR_NUM_BARRIERS
	.align		4
        /*0050*/ 	.byte	0x02, 0x4c
        /*0052*/ 	.byte	0x01
	.zero		1


	//----- nvinfo : EIATTR_MERCURY_ISA_VERSION
	.align		4
        /*0054*/ 	.byte	0x03, 0x5f
        /*0056*/ 	.short	0x0101


	//----- nvinfo : EIATTR_VRC_CTA_INIT_COUNT
	.align		4
        /*0058*/ 	.byte	0x02, 0x4a
	.zero		1
	.zero		1


	//----- nvinfo : EIATTR_EXIT_INSTR_OFFSETS
	.align		4
        /*005c*/ 	.byte	0x04, 0x1c
        /*005e*/ 	.short	(.L_29 - .L_28)


	//   ....[0]....
.L_28:
        /*0060*/ 	.word	0x00000260


	//   ....[1]....
        /*0064*/ 	.word	0x00000300


	//----- nvinfo : EIATTR_CRS_STACK_SIZE
	.align		4
.L_29:
        /*0068*/ 	.byte	0x04, 0x1e
        /*006a*/ 	.short	(.L_31 - .L_30)
.L_30:
        /*006c*/ 	.word	0x00000000


	//----- nvinfo : EIATTR_CBANK_PARAM_SIZE
	.align		4
.L_31:
        /*0070*/ 	.byte	0x03, 0x19
        /*0072*/ 	.short	0x0020


	//----- nvinfo : EIATTR_PARAM_CBANK
	.align		4
        /*0074*/ 	.byte	0x04, 0x0a
        /*0076*/ 	.short	(.L_33 - .L_32)
	.align		4
.L_32:
        /*0078*/ 	.word	index@(.nv.constant0._Z10cudaMinPosPfPiS_S0_)
        /*007c*/ 	.short	0x0380
        /*007e*/ 	.short	0x0020


	//----- nvinfo : EIATTR_SW_WAR
	.align		4
.L_33:
        /*0080*/ 	.byte	0x04, 0x36
        /*0082*/ 	.short	(.L_35 - .L_34)
.L_34:
        /*0084*/ 	.word	0x00000008
.L_35:


//--------------------- .nv.info._Z18cudaPartialsMinPosPfS_Pi --------------------------
	.section	.nv.info._Z18cudaPartialsMinPosPfS_Pi,"",@"SHT_CUDA_INFO"
	.sectionflags	@""
	.align	4


	//----- nvinfo : EIATTR_CUDA_API_VERSION
	.align		4
        /*0000*/ 	.byte	0x04, 0x37
        /*0002*/ 	.short	(.L_37 - .L_36)
.L_36:
        /*0004*/ 	.word	0x00000082


	//----- nvinfo : EIATTR_KPARAM_INFO
	.align		4
.L_37:
        /*0008*/ 	.byte	0x04, 0x17
        /*000a*/ 	.short	(.L_39 - .L_38)
.L_38:
        /*000c*/ 	.word	0x00000000
        /*0010*/ 	.short	0x0002
        /*0012*/ 	.short	0x0010
        /*0014*/ 	.byte	0x00, 0xf5, 0x21, 0x00


	//----- nvinfo : EIATTR_KPARAM_INFO
	.align		4
.L_39:
        /*0018*/ 	.byte	0x04, 0x17
        /*001a*/ 	.short	(.L_41 - .L_40)
.L_40:
        /*001c*/ 	.word	0x00000000
        /*0020*/ 	.short	0x0001
        /*0022*/ 	.short	0x0008
        /*0024*/ 	.byte	0x00, 0xf5, 0x21, 0x00


	//----- nvinfo : EIATTR_KPARAM_INFO
	.align		4
.L_41:
        /*0028*/ 	.byte	0x04, 0x17
        /*002a*/ 	.short	(.L_43 - .L_42)
.L_42:
        /*002c*/ 	.word	0x00000000
        /*0030*/ 	.short	0x0000
        /*0032*/ 	.short	0x0000
        /*0034*/ 	.byte	0x00, 0xf5, 0x21, 0x00


	//----- nvinfo : EIATTR_SPARSE_MMA_MASK
	.align		4
.L_43:
        /*0038*/ 	.byte	0x03, 0x50
        /*003a*/ 	.short	0x0000


	//----- nvinfo : EIATTR_MAXREG_COUNT
	.align		4
        /*003c*/ 	.byte	0x03, 0x1b
        /*003e*/ 	.short	0x00ff


	//----- nvinfo : EIATTR_NUM_BARRIERS
	.align		4
        /*0040*/ 	.byte	0x02, 0x4c
        /*0042*/ 	.byte	0x01
	.zero		1


	//----- nvinfo : EIATTR_MERCURY_ISA_VERSION
	.align		4
        /*0044*/ 	.byte	0x03, 0x5f
        /*0046*/ 	.short	0x0101


	//----- nvinfo : EIATTR_VRC_CTA_INIT_COUNT
	.align		4
        /*0048*/ 	.byte	0x02, 0x4a
	.zero		1
	.zero		1


	//----- nvinfo : EIATTR_EXIT_INSTR_OFFSETS
	.align		4
        /*004c*/ 	.byte	0x04, 0x1c
        /*004e*/ 	.short	(.L_45 - .L_44)


	//   ....[0]....
.L_44:
        /*0050*/ 	.word	0x00000240


	//   ....[1]....
        /*0054*/ 	.word	0x00000300


	//----- nvinfo : EIATTR_CRS_STACK_SIZE
	.align		4
.L_45:
        /*0058*/ 	.byte	0x04, 0x1e
        /*005a*/ 	.short	(.L_47 - .L_46)
.L_46:
        /*005c*/ 	.word	0x00000000


	//----- nvinfo : EIATTR_CBANK_PARAM_SIZE
	.align		4
.L_47:
        /*0060*/ 	.byte	0x03, 0x19
        /*0062*/ 	.short	0x0018


	//----- nvinfo : EIATTR_PARAM_CBANK
	.align		4
        /*0064*/ 	.byte	0x04, 0x0a
        /*0066*/ 	.short	(.L_49 - .L_48)
	.align		4
.L_48:
        /*0068*/ 	.word	index@(.nv.constant0._Z18cudaPartialsMinPosPfS_Pi)
        /*006c*/ 	.short	0x0380
        /*006e*/ 	.short	0x0018


	//----- nvinfo : EIATTR_SW_WAR
	.align		4
.L_49:
        /*0070*/ 	.byte	0x04, 0x36
        /*0072*/ 	.short	(.L_51 - .L_50)
.L_50:
        /*0074*/ 	.word	0x00000008
.L_51:


//--------------------- .nv.info._Z7cudaMinPfS_   --------------------------
	.section	.nv.info._Z7cudaMinPfS_,"",@"SHT_CUDA_INFO"
	.sectionflags	@""
	.align	4


	//----- nvinfo : EIATTR_CUDA_API_VERSION
	.align		4
        /*0000*/ 	.byte	0x04, 0x37
        /*0002*/ 	.short	(.L_53 - .L_52)
.L_52:
        /*0004*/ 	.word	0x00000082


	//----- nvinfo : EIATTR_KPARAM_INFO
	.align		4
.L_53:
        /*0008*/ 	.byte	0x04, 0x17
        /*000a*/ 	.short	(.L_55 - .L_54)
.L_54:
        /*000c*/ 	.word	0x00000000
        /*0010*/ 	.short	0x0001
        /*0012*/ 	.short	0x0008
        /*0014*/ 	.byte	0x00, 0xf5, 0x21, 0x00


	//----- nvinfo : EIATTR_KPARAM_INFO
	.align		4
.L_55:
        /*0018*/ 	.byte	0x04, 0x17
        /*001a*/ 	.short	(.L_57 - .L_56)
.L_56:
        /*001c*/ 	.word	0x00000000
        /*0020*/ 	.short	0x0000
        /*0022*/ 	.short	0x0000
        /*0024*/ 	.byte	0x00, 0xf5, 0x21, 0x00


	//----- nvinfo : EIATTR_SPARSE_MMA_MASK
	.align		4
.L_57:
        /*0028*/ 	.byte	0x03, 0x50
        /*002a*/ 	.short	0x0000


	//----- nvinfo : EIATTR_MAXREG_COUNT
	.align		4
        /*002c*/ 	.byte	0x03, 0x1b
        /*002e*/ 	.short	0x00ff


	//----- nvinfo : EIATTR_NUM_BARRIERS
	.align		4
        /*0030*/ 	.byte	0x02, 0x4c
        /*0032*/ 	.byte	0x01
	.zero		1


	//----- nvinfo : EIATTR_MERCURY_ISA_VERSION
	.align		4
        /*0034*/ 	.byte	0x03, 0x5f
        /*0036*/ 	.short	0x0101


	//----- nvinfo : EIATTR_VRC_CTA_INIT_COUNT
	.align		4
        /*0038*/ 	.byte	0x02, 0x4a
	.zero		1
	.zero		1


	//----- nvinfo : EIATTR_EXIT_INSTR_OFFSETS
	.align		4
        /*003c*/ 	.byte	0x04, 0x1c
        /*003e*/ 	.short	(.L_59 - .L_58)


	//   ....[0]....
.L_58:
        /*0040*/ 	.word	0x00000210


	//   ....[1]....
        /*0044*/ 	.word	0x00000290


	//----- nvinfo : EIATTR_CRS_STACK_SIZE
	.align		4
.L_59:
        /*0048*/ 	.byte	0x04, 0x1e
        /*004a*/ 	.short	(.L_61 - .L_60)
.L_60:
        /*004c*/ 	.word	0x00000000


	//----- nvinfo : EIATTR_CBANK_PARAM_SIZE
	.align		4
.L_61:
        /*0050*/ 	.byte	0x03, 0x19
        /*0052*/ 	.short	0x0010


	//----- nvinfo : EIATTR_PARAM_CBANK
	.align		4
        /*0054*/ 	.byte	0x04, 0x0a
        /*0056*/ 	.short	(.L_63 - .L_62)
	.align		4
.L_62:
        /*0058*/ 	.word	index@(.nv.constant0._Z7cudaMinPfS_)
        /*005c*/ 	.short	0x0380
        /*005e*/ 	.short	0x0010


	//----- nvinfo : EIATTR_SW_WAR
	.align		4
.L_63:
        /*0060*/ 	.byte	0x04, 0x36
        /*0062*/ 	.short	(.L_65 - .L_64)
.L_64:
        /*0064*/ 	.word	0x00000008
.L_65:


//--------------------- .nv.callgraph             --------------------------
	.section	.nv.callgraph,"",@"SHT_CUDA_CALLGRAPH"
	.align	4
	.sectionentsize	8
	.align		4
        /*0000*/ 	.word	0x00000000
	.align		4
        /*0004*/ 	.word	0xffffffff
	.align		4
        /*0008*/ 	.word	0x00000000
	.align		4
        /*000c*/ 	.word	0xfffffffe
	.align		4
        /*0010*/ 	.word	0x00000000
	.align		4
        /*0014*/ 	.word	0xfffffffd
	.align		4
        /*0018*/ 	.word	0x00000000
	.align		4
        /*001c*/ 	.word	0xfffffffc


//--------------------- .text._Z10cudaMinPosPfPiS_S0_ --------------------------
	.section	.text._Z10cudaMinPosPfPiS_S0_,"ax",@progbits
	.align	128
        .global         _Z10cudaMinPosPfPiS_S0_
        .type           _Z10cudaMinPosPfPiS_S0_,@function
        .size           _Z10cudaMinPosPfPiS_S0_,(.L_x_15 - _Z10cudaMinPosPfPiS_S0_)
        .other          _Z10cudaMinPosPfPiS_S0_,@"STO_CUDA_ENTRY STV_DEFAULT"
_Z10cudaMinPosPfPiS_S0_:
.text._Z10cudaMinPosPfPiS_S0_:
[----:B------:R-:W-:Y:S01]  /*0000*/  LDC R1, c[0x0][0x37c] ;  /* 0x0000df00ff017b82 */ /* 0x000fe20000000800 */
[----:B------:R-:W0:Y:S07]  /*0010*/  S2R R9, SR_TID.X ;  /* 0x0000000000097919 */ /* 0x000e2e0000002100 */
[----:B------:R-:W0:Y:S01]  /*0020*/  S2UR UR4, SR_CTAID.X ;  /* 0x00000000000479c3 */ /* 0x000e220000002500 */
[----:B------:R-:W1:Y:S07]  /*0030*/  LDCU.64 UR6, c[0x0][0x358] ;  /* 0x00006b00ff0677ac */ /* 0x000e6e0008000a00 */
[----:B------:R-:W0:Y:S08]  /*0040*/  LDC R0, c[0x0][0x360] ;  /* 0x0000d800ff007b82 */ /* 0x000e300000000800 */
[----:B------:R-:W2:Y:S08]  /*0050*/  LDC.64 R2, c[0x0][0x380] ;  /* 0x0000e000ff027b82 */ /* 0x000eb00000000a00 */
[----:B------:R-:W3:Y:S01]  /*0060*/  LDC.64 R4, c[0x0][0x388] ;  /* 0x0000e200ff047b82 */ /* 0x000ee20000000a00 */
[----:B0-----:R-:W-:-:S04]  /*0070*/  IMAD R7, R0, UR4, R9 ;  /* 0x0000000400077c24 */ /* 0x001fc8000f8e0209 */
[----:B--2---:R-:W-:-:S06]  /*0080*/  IMAD.WIDE R2, R7, 0x4, R2 ;  /* 0x0000000407027825 */ /* 0x004fcc00078e0202 */
[----:B-1----:R-:W2:Y:S01]  /*0090*/  LDG.E R2, desc[UR6][R2.64] ;  /* 0x0000000602027981 */ /* 0x002ea2000c1e1900 */
[----:B---3--:R-:W-:-:S06]  /*00a0*/  IMAD.WIDE R4, R7, 0x4, R4 ;  /* 0x0000000407047825 */ /* 0x008fcc00078e0204 */
[----:B------:R-:W3:Y:S01]  /*00b0*/  LDG.E R4, desc[UR6][R4.64] ;  /* 0x0000000604047981 */ /* 0x000ee2000c1e1900 */
[----:B------:R-:W0:Y:S01]  /*00c0*/  S2UR UR5, SR_CgaCtaId ;  /* 0x00000000000579c3 */ /* 0x000e220000008800 */
[----:B------:R-:W-:Y:S01]  /*00d0*/  UMOV UR4, 0x400 ;  /* 0x0000040000047882 */ /* 0x000fe20000000000 */
[----:B------:R-:W-:Y:S01]  /*00e0*/  ISETP.GE.U32.AND P0, PT, R0, 0x2, PT ;  /* 0x000000020000780c */ /* 0x000fe20003f06070 */
[----:B0-----:R-:W-:-:S06]  /*00f0*/  ULEA UR4, UR5, UR4, 0x18 ;  /* 0x0000000405047291 */ /* 0x001fcc000f8ec0ff */
[----:B------:R-:W-:-:S05]  /*0100*/  LEA R7, R9, UR4, 0x2 ;  /* 0x0000000409077c11 */ /* 0x000fca000f8e10ff */
[----:B--2---:R0:W-:Y:S04]  /*0110*/  STS [R7], R2 ;  /* 0x0000000207007388 */ /* 0x0041e80000000800 */
[----:B---3--:R0:W-:Y:S01]  /*0120*/  STS [R7+0x400], R4 ;  /* 0x0004000407007388 */ /* 0x0081e20000000800 */
[----:B------:R-:W-:Y:S06]  /*0130*/  BAR.SYNC.DEFER_BLOCKING 0x0 ;  /* 0x0000000000007b1d */ /* 0x000fec0000010000 */
[----:B------:R-:W-:Y:S05]  /*0140*/  @!P0 BRA `(.L_x_0) ;  /* 0x0000000000408947 */ /* 0x000fea0003800000 */
.L_x_3:
[--C-:B------:R-:W-:Y:S01]  /*0150*/  IMAD.MOV.U32 R3, RZ, RZ, R0.reuse ;  /* 0x000000ffff037224 */ /* 0x100fe200078e0000 */
[----:B------:R-:W-:Y:S01]  /*0160*/  SHF.R.U32.HI R0, RZ, 0x1, R0 ;  /* 0x00000001ff007819 */ /* 0x000fe20000011600 */
[----:B------:R-:W-:Y:S03]  /*0170*/  BSSY.RECONVERGENT B0, `(.L_x_1) ;  /* 0x000000a000007945 */ /* 0x000fe60003800200 */
[----:B------:R-:W-:-:S13]  /*0180*/  ISETP.GE.U32.AND P0, PT, R9, R0, PT ;  /* 0x000000000900720c */ /* 0x000fda0003f06070 */
[----:B-1----:R-:W-:Y:S05]  /*0190*/  @P0 BRA `(.L_x_2) ;  /* 0x00000000001c0947 */ /* 0x002fea0003800000 */
[----:B0-----:R-:W-:Y:S01]  /*01a0*/  IMAD R4, R0, 0x4, R7 ;  /* 0x0000000400047824 */ /* 0x001fe200078e0207 */
[----:B------:R-:W-:Y:S04]  /*01b0*/  LDS R2, [R7] ;  /* 0x0000000007027984 */ /* 0x000fe80000000800 */
[----:B------:R-:W0:Y:S02]  /*01c0*/  LDS R5, [R4] ;  /* 0x0000000004057984 */ /* 0x000e240000000800 */
[----:B0-----:R-:W-:-:S13]  /*01d0*/  FSETP.GT.AND P0, PT, R2, R5, PT ;  /* 0x000000050200720b */ /* 0x001fda0003f04000 */
[----:B------:R-:W-:Y:S04]  /*01e0*/  @P0 STS [R7], R5 ;  /* 0x0000000507000388 */ /* 0x000fe80000000800 */
[----:B------:R-:W0:Y:S04]  /*01f0*/  @P0 LDS R2, [R4+0x400] ;  /* 0x0004000004020984 */ /* 0x000e280000000800 */
[----:B0-----:R1:W-:Y:S02]  /*0200*/  @P0 STS [R7+0x400], R2 ;  /* 0x0004000207000388 */ /* 0x0013e40000000800 */
.L_x_2:
[----:B------:R-:W-:Y:S05]  /*0210*/  BSYNC.RECONVERGENT B0 ;  /* 0x0000000000007941 */ /* 0x000fea0003800200 */
.L_x_1:
[----:B------:R-:W-:Y:S01]  /*0220*/  BAR.SYNC.DEFER_BLOCKING 0x0 ;  /* 0x0000000000007b1d */ /* 0x000fe20000010000 */
[----:B------:R-:W-:-:S13]  /*0230*/  ISETP.GT.U32.AND P0, PT, R3, 0x3, PT ;  /* 0x000000030300780c */ /* 0x000fda0003f04070 */
[----:B------:R-:W-:Y:S05]  /*0240*/  @P0 BRA `(.L_x_3) ;  /* 0xfffffffc00c00947 */ /* 0x000fea000383ffff */
.L_x_0:
[----:B------:R-:W-:-:S13]  /*0250*/  ISETP.NE.AND P0, PT, R9, RZ, PT ;  /* 0x000000ff0900720c */ /* 0x000fda0003f05270 */
[----:B------:R-:W-:Y:S05]  /*0260*/  @P0 EXIT ;  /* 0x000000000000094d */ /* 0x000fea0003800000 */
[----:B------:R-:W2:Y:S01]  /*0270*/  S2UR UR5, SR_CgaCtaId ;  /* 0x00000000000579c3 */ /* 0x000ea20000008800 */
[----:B------:R-:W-:-:S07]  /*0280*/  UMOV UR4, 0x400 ;  /* 0x0000040000047882 */ /* 0x000fce0000000000 */
[----:B01----:R-:W0:Y:S08]  /*0290*/  LDC.64 R2, c[0x0][0x390] ;  /* 0x0000e400ff027b82 */ /* 0x003e300000000a00 */
[----:B------:R-:W1:Y:S01]  /*02a0*/  LDC.64 R4, c[0x0][0x398] ;  /* 0x0000e600ff047b82 */ /* 0x000e620000000a00 */
[----:B--2---:R-:W-:-:S09]  /*02b0*/  ULEA UR4, UR5, UR4, 0x18 ;  /* 0x0000000405047291 */ /* 0x004fd2000f8ec0ff */
[----:B------:R-:W0:Y:S04]  /*02c0*/  LDS R7, [UR4] ;  /* 0x00000004ff077984 */ /* 0x000e280008000800 */
[----:B------:R-:W1:Y:S04]  /*02d0*/  LDS R9, [UR4+0x400] ;  /* 0x00040004ff097984 */ /* 0x000e680008000800 */
[----:B0-----:R-:W-:Y:S04]  /*02e0*/  STG.E desc[UR6][R2.64], R7 ;  /* 0x0000000702007986 */ /* 0x001fe8000c101906 */
[----:B-1----:R-:W-:Y:S01]  /*02f0*/  STG.E desc[UR6][R4.64], R9 ;  /* 0x0000000904007986 */ /* 0x002fe2000c101906 */
[----:B------:R-:W-:Y:S05]  /*0300*/  EXIT ;  /* 0x000000000000794d */ /* 0x000fea0003800000 */
.L_x_4:
[----:B------:R-:W-:-:S00]  /*0310*/  BRA `(.L_x_4) ;  /* 0xfffffffc00fc7947 */ /* 0x000fc0000383ffff */
[----:B------:R-:W-:-:S00]  /*0320*/  NOP ;  /* 0x0000000000007918 */ /* 0x000fc00000000000 */
        /* <DEDUP_REMOVED lines=13> */
.L_x_15:


//--------------------- .text._Z18cudaPartialsMinPosPfS_Pi --------------------------
	.section	.text._Z18cudaPartialsMinPosPfS_Pi,"ax",@progbits
	.align	128
        .global         _Z18cudaPartialsMinPosPfS_Pi
        .type           _Z18cudaPartialsMinPosPfS_Pi,@function
        .size           _Z18cudaPartialsMinPosPfS_Pi,(.L_x_16 - _Z18cudaPartialsMinPosPfS_Pi)
        .other          _Z18cudaPartialsMinPosPfS_Pi,@"STO_CUDA_ENTRY STV_DEFAULT"
_Z18cudaPartialsMinPosPfS_Pi:
.text._Z18cudaPartialsMinPosPfS_Pi:
[----:B------:R-:W-:Y:S01]  /*0000*/  LDC R1, c[0x0][0x37c] ;  /* 0x0000df00ff017b82 */ /* 0x000fe20000000800 */
[----:B------:R-:W0:Y:S07]  /*0010*/  S2R R4, SR_TID.X ;  /* 0x0000000000047919 */ /* 0x000e2e0000002100 */
[----:B------:R-:W1:Y:S01]  /*0020*/  LDC.64 R2, c[0x0][0x380] ;  /* 0x0000e000ff027b82 */ /* 0x000e620000000a00 */
[----:B------:R-:W0:Y:S01]  /*0030*/  LDCU UR8, c[0x0][0x360] ;  /* 0x00006c00ff0877ac */ /* 0x000e220008000800 */
[----:B------:R-:W0:Y:S01]  /*0040*/  S2R R11, SR_CTAID.X ;  /* 0x00000000000b7919 */ /* 0x000e220000002500 */
[----:B------:R-:W2:Y:S01]  /*0050*/  LDCU.64 UR6, c[0x0][0x358] ;  /* 0x00006b00ff0677ac */ /* 0x000ea20008000a00 */
[----:B0-----:R-:W-:-:S04]  /*0060*/  IMAD R5, R11, UR8, R4 ;  /* 0x000000080b057c24 */ /* 0x001fc8000f8e0204 */
[----:B-1----:R-:W-:-:S06]  /*0070*/  IMAD.WIDE R2, R5, 0x4, R2 ;  /* 0x0000000405027825 */ /* 0x002fcc00078e0202 */
[----:B--2---:R-:W2:Y:S01]  /*0080*/  LDG.E R2, desc[UR6][R2.64] ;  /* 0x0000000602027981 */ /* 0x004ea2000c1e1900 */
[----:B------:R-:W0:Y:S01]  /*0090*/  S2UR UR5, SR_CgaCtaId ;  /* 0x00000000000579c3 */ /* 0x000e220000008800 */
[----:B------:R-:W-:Y:S01]  /*00a0*/  UMOV UR4, 0x400 ;  /* 0x0000040000047882 */ /* 0x000fe20000000000 */
[----:B------:R-:W-:Y:S02]  /*00b0*/  UISETP.GE.U32.AND UP0, UPT, UR8, 0x2, UPT ;  /* 0x000000020800788c */ /* 0x000fe4000bf06070 */
[----:B0-----:R-:W-:-:S06]  /*00c0*/  ULEA UR4, UR5, UR4, 0x18 ;  /* 0x0000000405047291 */ /* 0x001fcc000f8ec0ff */
[----:B------:R-:W-:-:S05]  /*00d0*/  LEA R0, R4, UR4, 0x2 ;  /* 0x0000000404007c11 */ /* 0x000fca000f8e10ff */
[----:B------:R0:W-:Y:S04]  /*00e0*/  STS [R0+0x400], R5 ;  /* 0x0004000500007388 */ /* 0x0001e80000000800 */
[----:B--2---:R0:W-:Y:S01]  /*00f0*/  STS [R0], R2 ;  /* 0x0000000200007388 */ /* 0x0041e20000000800 */
[----:B------:R-:W-:Y:S06]  /*0100*/  BAR.SYNC.DEFER_BLOCKING 0x0 ;  /* 0x0000000000007b1d */ /* 0x000fec0000010000 */
[----:B------:R-:W-:Y:S05]  /*0110*/  BRA.U !UP0, `(.L_x_5) ;  /* 0x0000000108447547 */ /* 0x000fea000b800000 */
[----:B------:R-:W-:-:S07]  /*0120*/  IMAD.U32 R3, RZ, RZ, UR8 ;  /* 0x00000008ff037e24 */ /* 0x000fce000f8e00ff */
.L_x_8:
[----:B------:R-:W-:Y:S01]  /*0130*/  MOV R6, R3 ;  /* 0x0000000300067202 */ /* 0x000fe20000000f00 */
[----:B------:R-:W-:Y:S01]  /*0140*/  BSSY.RECONVERGENT B0, `(.L_x_6) ;  /* 0x000000b000007945 */ /* 0x000fe20003800200 */
[----:B------:R-:W-:-:S04]  /*0150*/  SHF.R.U32.HI R3, RZ, 0x1, R3 ;  /* 0x00000001ff037819 */ /* 0x000fc80000011603 */
[----:B------:R-:W-:-:S13]  /*0160*/  ISETP.GE.U32.AND P0, PT, R4, R3, PT ;  /* 0x000000030400720c */ /* 0x000fda0003f06070 */
[----:B-1----:R-:W-:Y:S05]  /*0170*/  @P0 BRA `(.L_x_7) ;  /* 0x00000000001c0947 */ /* 0x002fea0003800000 */
[----:B------:R-:W-:Y:S01]  /*0180*/  IMAD R7, R3, 0x4, R0 ;  /* 0x0000000403077824 */ /* 0x000fe200078e0200 */
[----:B0-----:R-:W-:Y:S04]  /*0190*/  LDS R2, [R0] ;  /* 0x0000000000027984 */ /* 0x001fe80000000800 */
[----:B------:R-:W0:Y:S02]  /*01a0*/  LDS R9, [R7] ;  /* 0x0000000007097984 */ /* 0x000e240000000800 */
[----:B0-----:R-:W-:-:S13]  /*01b0*/  FSETP.GT.AND P0, PT, R2, R9, PT ;  /* 0x000000090200720b */ /* 0x001fda0003f04000 */
[----:B------:R-:W-:Y:S04]  /*01c0*/  @P0 STS [R0], R9 ;  /* 0x0000000900000388 */ /* 0x000fe80000000800 */
[----:B------:R-:W0:Y:S04]  /*01d0*/  @P0 LDS R5, [R7+0x400] ;  /* 0x0004000007050984 */ /* 0x000e280000000800 */
[----:B0-----:R1:W-:Y:S02]  /*01e0*/  @P0 STS [R0+0x400], R5 ;  /* 0x0004000500000388 */ /* 0x0013e40000000800 */
.L_x_7:
[----:B------:R-:W-:Y:S05]  /*01f0*/  BSYNC.RECONVERGENT B0 ;  /* 0x0000000000007941 */ /* 0x000fea0003800200 */
.L_x_6:
[----:B------:R-:W-:Y:S01]  /*0200*/  BAR.SYNC.DEFER_BLOCKING 0x0 ;  /* 0x0000000000007b1d */ /* 0x000fe20000010000 */
[----:B------:R-:W-:-:S13]  /*0210*/  ISETP.GT.U32.AND P0, PT, R6, 0x3, PT ;  /* 0x000000030600780c */ /* 0x000fda0003f04070 */
[----:B------:R-:W-:Y:S05]  /*0220*/  @P0 BRA `(.L_x_8) ;  /* 0xfffffffc00c00947 */ /* 0x000fea000383ffff */
.L_x_5:
[----:B------:R-:W-:-:S13]  /*0230*/  ISETP.NE.AND P0, PT, R4, RZ, PT ;  /* 0x000000ff0400720c */ /* 0x000fda0003f05270 */
[----:B------:R-:W-:Y:S05]  /*0240*/  @P0 EXIT ;  /* 0x000000000000094d */ /* 0x000fea0003800000 */
[----:B------:R-:W2:Y:S01]  /*0250*/  S2UR UR5, SR_CgaCtaId ;  /* 0x00000000000579c3 */ /* 0x000ea20000008800 */
[----:B------:R-:W-:-:S07]  /*0260*/  UMOV UR4, 0x400 ;  /* 0x0000040000047882 */ /* 0x000fce0000000000 */
[----:B0-----:R-:W0:Y:S08]  /*0270*/  LDC.64 R2, c[0x0][0x388] ;  /* 0x0000e200ff027b82 */ /* 0x001e300000000a00 */
[----:B-1----:R-:W1:Y:S01]  /*0280*/  LDC.64 R4, c[0x0][0x390] ;  /* 0x0000e400ff047b82 */ /* 0x002e620000000a00 */
[----:B--2---:R-:W-:Y:S01]  /*0290*/  ULEA UR4, UR5, UR4, 0x18 ;  /* 0x0000000405047291 */ /* 0x004fe2000f8ec0ff */
[----:B0-----:R-:W-:-:S08]  /*02a0*/  IMAD.WIDE.U32 R2, R11, 0x4, R2 ;  /* 0x000000040b027825 */ /* 0x001fd000078e0002 */
[----:B------:R-:W0:Y:S04]  /*02b0*/  LDS R7, [UR4] ;  /* 0x00000004ff077984 */ /* 0x000e280008000800 */
[----:B------:R-:W2:Y:S01]  /*02c0*/  LDS R9, [UR4+0x400] ;  /* 0x00040004ff097984 */ /* 0x000ea20008000800 */
[----:B-1----:R-:W-:-:S03]  /*02d0*/  IMAD.WIDE.U32 R4, R11, 0x4, R4 ;  /* 0x000000040b047825 */ /* 0x002fc600078e0004 */
[----:B0-----:R-:W-:Y:S04]  /*02e0*/  STG.E desc[UR6][R2.64], R7 ;  /* 0x0000000702007986 */ /* 0x001fe8000c101906 */
[----:B--2---:R-:W-:Y:S01]  /*02f0*/  STG.E desc[UR6][R4.64], R9 ;  /* 0x0000000904007986 */ /* 0x004fe2000c101906 */
[----:B------:R-:W-:Y:S05]  /*0300*/  EXIT ;  /* 0x000000000000794d */ /* 0x000fea0003800000 */
.L_x_9:
        /* <DEDUP_REMOVED lines=15> */
.L_x_16:


//--------------------- .text._Z7cudaMinPfS_      --------------------------
	.section	.text._Z7cudaMinPfS_,"ax",@progbits
	.align	128
        .global         _Z7cudaMinPfS_
        .type           _Z7cudaMinPfS_,@function
        .size           _Z7cudaMinPfS_,(.L_x_17 - _Z7cudaMinPfS_)
        .other          _Z7cudaMinPfS_,@"STO_CUDA_ENTRY STV_DEFAULT"
_Z7cudaMinPfS_:
.text._Z7cudaMinPfS_:
        /* <DEDUP_REMOVED lines=14> */
[----:B--2---:R0:W-:Y:S01]  /*00e0*/  STS [R5], R2 ;  /* 0x0000000205007388 */ /* 0x0041e20000000800 */
[----:B------:R-:W-:Y:S06]  /*00f0*/  BAR.SYNC.DEFER_BLOCKING 0x0 ;  /* 0x0000000000007b1d */ /* 0x000fec0000010000 */
[----:B------:R-:W-:Y:S05]  /*0100*/  BRA.U !UP0, `(.L_x_10) ;  /* 0x00000001083c7547 */ /* 0x000fea000b800000 */
[----:B------:R-:W-:-:S07]  /*0110*/  IMAD.U32 R0, RZ, RZ, UR8 ;  /* 0x00000008ff007e24 */ /* 0x000fce000f8e00ff */
.L_x_13:
[--C-:B------:R-:W-:Y:S01]  /*0120*/  IMAD.MOV.U32 R6, RZ, RZ, R0.reuse ;  /* 0x000000ffff067224 */ /* 0x100fe200078e0000 */
[----:B------:R-:W-:Y:S01]  /*0130*/  SHF.R.U32.HI R0, RZ, 0x1, R0 ;  /* 0x00000001ff007819 */ /* 0x000fe20000011600 */
[----:B------:R-:W-:Y:S03]  /*0140*/  BSSY.RECONVERGENT B0, `(.L_x_11) ;  /* 0x0000008000007945 */ /* 0x000fe60003800200 */
[----:B------:R-:W-:-:S13]  /*0150*/  ISETP.GE.U32.AND P0, PT, R7, R0, PT ;  /* 0x000000000700720c */ /* 0x000fda0003f06070 */
[----:B-1----:R-:W-:Y:S05]  /*0160*/  @P0 BRA `(.L_x_12) ;  /* 0x0000000000140947 */ /* 0x002fea0003800000 */
[----:B------:R-:W-:Y:S01]  /*0170*/  IMAD R3, R0, 0x4, R5 ;  /* 0x0000000400037824 */ /* 0x000fe200078e0205 */
[----:B0-----:R-:W-:Y:S05]  /*0180*/  LDS R2, [R5] ;  /* 0x0000000005027984 */ /* 0x001fea0000000800 */
[----:B------:R-:W0:Y:S02]  /*0190*/  LDS R3, [R3] ;  /* 0x0000000003037984 */ /* 0x000e240000000800 */
[----:B0-----:R-:W-:-:S13]  /*01a0*/  FSETP.GT.AND P0, PT, R2, R3, PT ;  /* 0x000000030200720b */ /* 0x001fda0003f04000 */
[----:B------:R1:W-:Y:S02]  /*01b0*/  @P0 STS [R5], R3 ;  /* 0x0000000305000388 */ /* 0x0003e40000000800 */
.L_x_12:
[----:B------:R-:W-:Y:S05]  /*01c0*/  BSYNC.RECONVERGENT B0 ;  /* 0x0000000000007941 */ /* 0x000fea0003800200 */
.L_x_11:
[----:B------:R-:W-:Y:S01]  /*01d0*/  BAR.SYNC.DEFER_BLOCKING 0x0 ;  /* 0x0000000000007b1d */ /* 0x000fe20000010000 */
[----:B------:R-:W-:-:S13]  /*01e0*/  ISETP.GT.U32.AND P0, PT, R6, 0x3, PT ;  /* 0x000000030600780c */ /* 0x000fda0003f04070 */
[----:B------:R-:W-:Y:S05]  /*01f0*/  @P0 BRA `(.L_x_13) ;  /* 0xfffffffc00c80947 */ /* 0x000fea000383ffff */
.L_x_10:
[----:B------:R-:W-:-:S13]  /*0200*/  ISETP.NE.AND P0, PT, R7, RZ, PT ;  /* 0x000000ff0700720c */ /* 0x000fda0003f05270 */
[----:B------:R-:W-:Y:S05]  /*0210*/  @P0 EXIT ;  /* 0x000000000000094d */ /* 0x000fea0003800000 */
[----:B------:R-:W2:Y:S01]  /*0220*/  S2UR UR5, SR_CgaCtaId ;  /* 0x00000000000579c3 */ /* 0x000ea20000008800 */
[----:B------:R-:W-:-:S07]  /*0230*/  UMOV UR4, 0x400 ;  /* 0x0000040000047882 */ /* 0x000fce0000000000 */
[----:B01----:R-:W0:Y:S01]  /*0240*/  LDC.64 R2, c[0x0][0x388] ;  /* 0x0000e200ff027b82 */ /* 0x003e220000000a00 */
[----:B--2---:R-:W-:Y:S01]  /*0250*/  ULEA UR4, UR5, UR4, 0x18 ;  /* 0x0000000405047291 */ /* 0x004fe2000f8ec0ff */
[----:B0-----:R-:W-:-:S08]  /*0260*/  IMAD.WIDE.U32 R2, R4, 0x4, R2 ;  /* 0x0000000404027825 */ /* 0x001fd000078e0002 */
[----:B------:R-:W0:Y:S04]  /*0270*/  LDS R5, [UR4] ;  /* 0x00000004ff057984 */ /* 0x000e280008000800 */
[----:B0-----:R-:W-:Y:S01]  /*0280*/  STG.E desc[UR6][R2.64], R5 ;  /* 0x0000000502007986 */ /* 0x001fe2000c101906 */
[----:B------:R-:W-:Y:S05]  /*0290*/  EXIT ;  /* 0x000000000000794d */ /* 0x000fea0003800000 */
.L_x_14:
        /* <DEDUP_REMOVED lines=14> */
.L_x_17:


//--------------------- .nv.shared._Z10cudaMinPosPfPiS_S0_ --------------------------
	.section	.nv.shared._Z10cudaMinPosPfPiS_S0_,"aw",@nobits
	.sectionflags	@""
	.align	16
	.zero		1024


//--------------------- .nv.shared.reserved.0     --------------------------
	.section	.nv.shared.reserved.0,"aw",@nobits
	.weak		__nv_reservedSMEM_offset_0_alias
	.size		__nv_reservedSMEM_offset_0_alias, 0, 64
	.other		__nv_reservedSMEM_offset_0_alias,@"STO_CUDA_RESERVED_SHARED STV_DEFAULT"
__nv_reservedSMEM_offset_0_alias:
	.zero		0
	.zero		64


//--------------------- .nv.shared._Z18cudaPartialsMinPosPfS_Pi --------------------------
	.section	.nv.shared._Z18cudaPartialsMinPosPfS_Pi,"aw",@nobits
	.sectionflags	@""
	.align	16
	.zero		1024


//--------------------- .nv.shared._Z7cudaMinPfS_ --------------------------
	.section	.nv.shared._Z7cudaMinPfS_,"aw",@nobits
	.sectionflags	@""
	.align	16
	.zero		1024


//--------------------- .nv.constant0._Z10cudaMinPosPfPiS_S0_ --------------------------
	.section	.nv.constant0._Z10cudaMinPosPfPiS_S0_,"a",@progbits
	.sectionflags	@""
	.align	4
.nv.constant0._Z10cudaMinPosPfPiS_S0_:
	.zero		928


//--------------------- .nv.constant0._Z18cudaPartialsMinPosPfS_Pi --------------------------
	.section	.nv.constant0._Z18cudaPartialsMinPosPfS_Pi,"a",@progbits
	.sectionflags	@""
	.align	4
.nv.constant0._Z18cudaPartialsMinPosPfS_Pi:
	.zero		920


//--------------------- .nv.constant0._Z7cudaMinPfS_ --------------------------
	.section	.nv.constant0._Z7cudaMinPfS_,"a",@progbits
	.sectionflags	@""
	.align	4
.nv.constant0._Z7cudaMinPfS_:
	.zero		912


//--------------------- SYMBOLS --------------------------

	.type		.nv.reservedSmem.offset0,@object
	.size		.nv.reservedSmem.offset0,0x4
	.type		.nv.reservedSmem.cap,@object
	.size		.nv.reservedSmem.cap,0x4
